	.headerflags	@"EF_CUDA_TEXMODE_UNIFIED EF_CUDA_64BIT_ADDRESS EF_CUDA_SM80 EF_CUDA_VIRTUAL_SM(EF_CUDA_SM80)"
	.elftype	@"ET_EXEC"


//--------------------- .nv.info                  --------------------------
	.section	.nv.info,"",@"SHT_CUDA_INFO"
	.align	4


	//----- nvinfo : EIATTR_REGCOUNT
	.align		4
        /*0000*/ 	.byte	0x04, 0x2f
        /*0002*/ 	.short	(.L_1 - .L_0)
	.align		4
.L_0:
        /*0004*/ 	.word	index@(candidate0)
        /*0008*/ 	.word	0x0000001f


	//----- nvinfo : EIATTR_MAX_STACK_SIZE
	.align		4
.L_1:
        /*000c*/ 	.byte	0x04, 0x23
        /*000e*/ 	.short	(.L_3 - .L_2)
	.align		4
.L_2:
        /*0010*/ 	.word	index@(candidate0)
        /*0014*/ 	.word	0x00000000


	//----- nvinfo : EIATTR_MIN_STACK_SIZE
	.align		4
.L_3:
        /*0018*/ 	.byte	0x04, 0x12
        /*001a*/ 	.short	(.L_5 - .L_4)
	.align		4
.L_4:
        /*001c*/ 	.word	index@(candidate0)
        /*0020*/ 	.word	0x00000000


	//----- nvinfo : EIATTR_FRAME_SIZE
	.align		4
.L_5:
        /*0024*/ 	.byte	0x04, 0x11
        /*0026*/ 	.short	(.L_7 - .L_6)
	.align		4
.L_6:
        /*0028*/ 	.word	index@(candidate0)
        /*002c*/ 	.word	0x00000000
.L_7:


//--------------------- .nv.info.candidate0       --------------------------
	.section	.nv.info.candidate0,"",@"SHT_CUDA_INFO"
	.align	4


	//----- nvinfo : EIATTR_CUDA_API_VERSION
	.align		4
        /*0000*/ 	.byte	0x04, 0x37
        /*0002*/ 	.short	(.L_9 - .L_8)
.L_8:
        /*0004*/ 	.word	0x00000075


	//----- nvinfo : EIATTR_SW2861232_WAR
	.align		4
.L_9:
        /*0008*/ 	.byte	0x01, 0x35
	.zero		2


	//----- nvinfo : EIATTR_PARAM_CBANK
	.align		4
        /*000c*/ 	.byte	0x04, 0x0a
        /*000e*/ 	.short	(.L_11 - .L_10)
	.align		4
.L_10:
        /*0010*/ 	.word	index@(.nv.constant0.candidate0)
        /*0014*/ 	.short	0x0160
        /*0016*/ 	.short	0x0018


	//----- nvinfo : EIATTR_CBANK_PARAM_SIZE
	.align		4
.L_11:
        /*0018*/ 	.byte	0x03, 0x19
        /*001a*/ 	.short	0x0018


	//----- nvinfo : EIATTR_KPARAM_INFO
	.align		4
        /*001c*/ 	.byte	0x04, 0x17
        /*001e*/ 	.short	(.L_13 - .L_12)
.L_12:
        /*0020*/ 	.word	0x00000000
        /*0024*/ 	.short	0x0002
        /*0026*/ 	.short	0x0010
        /*0028*/ 	.byte	0x00, 0xf0, 0x21, 0x00


	//----- nvinfo : EIATTR_KPARAM_INFO
	.align		4
.L_13:
        /*002c*/ 	.byte	0x04, 0x17
        /*002e*/ 	.short	(.L_15 - .L_14)
.L_14:
        /*0030*/ 	.word	0x00000000
        /*0034*/ 	.short	0x0001
        /*0036*/ 	.short	0x0008
        /*0038*/ 	.byte	0x00, 0xf0, 0x21, 0x00


	//----- nvinfo : EIATTR_KPARAM_INFO
	.align		4
.L_15:
        /*003c*/ 	.byte	0x04, 0x17
        /*003e*/ 	.short	(.L_17 - .L_16)
.L_16:
        /*0040*/ 	.word	0x00000000
        /*0044*/ 	.short	0x0000
        /*0046*/ 	.short	0x0000
        /*0048*/ 	.byte	0x00, 0xf0, 0x21, 0x00


	//----- nvinfo : EIATTR_MAXREG_COUNT
	.align		4
.L_17:
        /*004c*/ 	.byte	0x03, 0x1b
        /*004e*/ 	.short	0x00ff


	//----- nvinfo : EIATTR_EXIT_INSTR_OFFSETS
	.align		4
        /*0050*/ 	.byte	0x04, 0x1c
        /*0052*/ 	.short	(.L_19 - .L_18)


	//   ....[0]....
.L_18:
        /*0054*/ 	.word	0x00001730


	//----- nvinfo : EIATTR_MAX_THREADS
	.align		4
.L_19:
        /*0058*/ 	.byte	0x04, 0x05
        /*005a*/ 	.short	(.L_21 - .L_20)
.L_20:
        /*005c*/ 	.word	0x000000e0
        /*0060*/ 	.word	0x00000001
        /*0064*/ 	.word	0x00000001


	//----- nvinfo : EIATTR_CRS_STACK_SIZE
	.align		4
.L_21:
        /*0068*/ 	.byte	0x04, 0x1e
        /*006a*/ 	.short	(.L_23 - .L_22)
.L_22:
        /*006c*/ 	.word	0x00000000
.L_23:


//--------------------- .nv.rel.action            --------------------------
	.section	.nv.rel.action,"",@"SHT_CUDA_RELOCINFO"
	.align	8
	.sectionentsize	8
        /*0000*/ 	.byte	0x4b, 0x00, 0x00, 0x00, 0x00, 0x00, 0x00, 0x00, 0x00, 0x02, 0x02, 0x08, 0x10, 0x0a, 0x2f, 0x22
        /* <DEDUP_REMOVED lines=13> */


//--------------------- .nv.constant0.candidate0  --------------------------
	.section	.nv.constant0.candidate0,"a",@progbits
	.align	4
.nv.constant0.candidate0:
	.zero		376


//--------------------- .text.candidate0          --------------------------
	.section	.text.candidate0,"ax",@progbits
	.sectionflags	@"SHF_BARRIERS=1"
	.sectioninfo	@"SHI_REGISTERS=31"
	.align	128
        .global         candidate0
        .type           candidate0,@function
        .size           candidate0,(.L_x_17 - candidate0)
        .other          candidate0,@"STO_CUDA_ENTRY STV_DEFAULT"
candidate0:
.text.candidate0:
[----:B------:R-:W-:-:S02]  /*0000*/  MOV R1, c[0x0][0x28] ;  /* 0x00000a0000017a02 */ /* 0x000fc40000000f00 */
[----:B------:R-:W0:Y:S01]  /*0010*/  S2R R4, SR_TID.X ;  /* 0x0000000000047919 */ /* 0x000e220000002100 */
[----:B------:R-:W-:Y:S01]  /*0020*/  HFMA2.MMA R12, -RZ, RZ, 0, 0 ;  /* 0x00000000ff0c7435 */ /* 0x000fe200000001ff */
[----:B------:R-:W-:Y:S01]  /*0030*/  IMAD.MOV.U32 R2, RZ, RZ, RZ ;  /* 0x000000ffff027224 */ /* 0x000fe200078e00ff */
[----:B------:R-:W-:Y:S01]  /*0040*/  ULDC.64 UR4, c[0x0][0x118] ;  /* 0x0000460000047ab9 */ /* 0x000fe20000000a00 */
[----:B------:R-:W1:Y:S01]  /*0050*/  S2R R13, SR_CTAID.X ;  /* 0x00000000000d7919 */ /* 0x000e620000002500 */
[----:B------:R-:W-:Y:S01]  /*0060*/  BSSY B0, `(.L_x_0) ;  /* 0x0000028000007945 */ /* 0x000fe20003800000 */
[----:B0-----:R-:W-:Y:S02]  /*0070*/  SHF.R.S32.HI R0, RZ, 0x1, R4 ;  /* 0x00000001ff007819 */ /* 0x001fe40000011404 */
[----:B------:R-:W-:-:S03]  /*0080*/  MOV R3, R4 ;  /* 0x0000000400037202 */ /* 0x000fc60000000f00 */
[----:B-1----:R-:W-:Y:S01]  /*0090*/  IMAD.HI R23, R13, -0x6db6db6d, R12 ;  /* 0x924924930d177827 */ /* 0x002fe200078e020c */
[----:B------:R-:W-:-:S03]  /*00a0*/  IADD3 R5, R0, 0x70, RZ ;  /* 0x0000007000057810 */ /* 0x000fc60007ffe0ff */
[----:B------:R-:W-:Y:S01]  /*00b0*/  IMAD.HI R2, R4, -0x72c234f7, R2 ;  /* 0x8d3dcb0904027827 */ /* 0x000fe200078e0202 */
[----:B------:R-:W-:-:S03]  /*00c0*/  SHF.R.U32.HI R6, RZ, 0x1f, R23 ;  /* 0x0000001fff067819 */ /* 0x000fc60000011617 */
[----:B------:R-:W-:Y:S01]  /*00d0*/  IMAD.HI R7, R5, 0x2f149903, RZ ;  /* 0x2f14990305077827 */ /* 0x000fe200078e02ff */
[----:B------:R-:W-:Y:S02]  /*00e0*/  LEA.HI.SX32 R23, R23, R6, 0x1b ;  /* 0x0000000617177211 */ /* 0x000fe400078fdaff */
[----:B------:R-:W-:Y:S02]  /*00f0*/  SHF.R.U32.HI R3, RZ, 0x1f, R2 ;  /* 0x0000001fff037819 */ /* 0x000fe40000011602 */
[----:B------:R-:W-:Y:S01]  /*0100*/  SHF.R.U32.HI R6, RZ, 0x1f, R7 ;  /* 0x0000001fff067819 */ /* 0x000fe20000011607 */
[----:B------:R-:W-:-:S03]  /*0110*/  IMAD R21, R23, -0x38, R13 ;  /* 0xffffffc817157824 */ /* 0x000fc600078e020d */
[----:B------:R-:W-:Y:S01]  /*0120*/  LEA.HI.SX32 R8, R7, R6, 0x1b ;  /* 0x0000000607087211 */ /* 0x000fe200078fdaff */
[----:B------:R-:W-:Y:S01]  /*0130*/  HFMA2.MMA R7, -RZ, RZ, 0, 0 ;  /* 0x00000000ff077435 */ /* 0x000fe200000001ff */
[----:B------:R-:W-:Y:S01]  /*0140*/  LEA.HI.SX32 R6, R2, R3, 0x1b ;  /* 0x0000000302067211 */ /* 0x000fe200078fdaff */
[----:B------:R-:W-:Y:S01]  /*0150*/  IMAD.MOV.U32 R2, RZ, RZ, RZ ;  /* 0x000000ffff027224 */ /* 0x000fe200078e00ff */
[----:B------:R-:W-:Y:S01]  /*0160*/  SHF.R.S32.HI R21, RZ, 0x1, R21 ;  /* 0x00000001ff157819 */ /* 0x000fe20000011415 */
[----:B------:R-:W-:-:S03]  /*0170*/  IMAD R3, R8, -0xae, R5 ;  /* 0xffffff5208037824 */ /* 0x000fc600078e0205 */
[----:B------:R-:W-:Y:S01]  /*0180*/  LEA R5, R21, R6, 0x2 ;  /* 0x0000000615057211 */ /* 0x000fe200078e10ff */
[----:B------:R-:W-:-:S03]  /*0190*/  IMAD.HI R2, R3, -0x72c234f7, R2 ;  /* 0x8d3dcb0903027827 */ /* 0x000fc600078e0202 */
[----:B------:R-:W-:Y:S02]  /*01a0*/  ISETP.GE.AND P0, PT, R5, 0x1, PT ;  /* 0x000000010500780c */ /* 0x000fe40003f06270 */
[----:B------:R-:W-:Y:S02]  /*01b0*/  IADD3 R5, R0, 0x32, RZ ;  /* 0x0000003200057810 */ /* 0x000fe40007ffe0ff */
[----:B------:R-:W-:-:S03]  /*01c0*/  SHF.R.U32.HI R3, RZ, 0x1f, R2 ;  /* 0x0000001fff037819 */ /* 0x000fc60000011602 */
[----:B------:R-:W-:Y:S01]  /*01d0*/  IMAD.HI R10, R5, 0x2f149903, RZ ;  /* 0x2f149903050a7827 */ /* 0x000fe200078e02ff */
[----:B------:R-:W-:-:S05]  /*01e0*/  LEA.HI.SX32 R2, R2, R3, 0x1c ;  /* 0x0000000302027211 */ /* 0x000fca00078fe2ff */
[----:B------:R-:W-:Y:S05]  /*01f0*/  @!P0 BRA `(.L_x_1) ;  /* 0x000000e000008947 */ /* 0x000fea0003800000 */
[----:B------:R-:W-:Y:S01]  /*0200*/  LOP3.LUT R3, R13, 0x1, RZ, 0xc0, !PT ;  /* 0x000000010d037812 */ /* 0x000fe200078ec0ff */
[----:B------:R-:W-:-:S04]  /*0210*/  IMAD R8, R6, -0x3a, R4 ;  /* 0xffffffc606087824 */ /* 0x000fc800078e0204 */
[----:B------:R-:W-:-:S05]  /*0220*/  IMAD R9, R3, 0x38, R8 ;  /* 0x0000003803097824 */ /* 0x000fca00078e0208 */
[----:B------:R-:W-:-:S04]  /*0230*/  IADD3 R9, R9, -0x1, RZ ;  /* 0xffffffff09097810 */ /* 0x000fc80007ffe0ff */
[----:B------:R-:W-:-:S13]  /*0240*/  ISETP.GT.U32.AND P0, PT, R9, 0x6f, PT ;  /* 0x0000006f0900780c */ /* 0x000fda0003f04070 */
[----:B------:R-:W-:Y:S05]  /*0250*/  @P0 BRA `(.L_x_1) ;  /* 0x0000008000000947 */ /* 0x000fea0003800000 */
[----:B------:R-:W-:-:S05]  /*0260*/  IMAD R8, R23, 0xc400, R8 ;  /* 0x0000c40017087824 */ /* 0x000fca00078e0208 */
[----:B------:R-:W-:-:S05]  /*0270*/  IADD3 R7, R8, -0x71, RZ ;  /* 0xffffff8f08077810 */ /* 0x000fca0007ffe0ff */
[----:B------:R-:W-:Y:S01]  /*0280*/  IMAD R6, R6, 0x70, R7 ;  /* 0x0000007006067824 */ /* 0x000fe200078e0207 */
[----:B------:R-:W-:-:S03]  /*0290*/  MOV R7, 0x4 ;  /* 0x0000000400077802 */ /* 0x000fc60000000f00 */
[----:B------:R-:W-:-:S04]  /*02a0*/  IMAD R6, R3, 0x38, R6 ;  /* 0x0000003803067824 */ /* 0x000fc800078e0206 */
[----:B------:R-:W-:-:S04]  /*02b0*/  IMAD R6, R21, 0x1c0, R6 ;  /* 0x000001c015067824 */ /* 0x000fc800078e0206 */
[----:B------:R-:W-:-:S06]  /*02c0*/  IMAD.WIDE R6, R6, R7, c[0x0][0x160] ;  /* 0x0000580006067625 */ /* 0x000fcc00078e0207 */
[----:B------:R0:W5:Y:S02]  /*02d0*/  LDG.E.CONSTANT R7, [R6.64] ;  /* 0x0000000406077981 */ /* 0x000164000c1e9900 */
.L_x_1:
[----:B------:R-:W-:Y:S05]  /*02e0*/  BSYNC B0 ;  /* 0x0000000000007941 */ /* 0x000fea0003800000 */
.L_x_0:
[----:B0-----:R-:W-:Y:S01]  /*02f0*/  IMAD R6, R21, 0x4, R2 ;  /* 0x0000000415067824 */ /* 0x001fe200078e0202 */
[----:B-----5:R0:W-:Y:S01]  /*0300*/  STS [R4.X4], R7 ;  /* 0x0000000704007388 */ /* 0x0201e20000004800 */
[----:B------:R-:W-:Y:S01]  /*0310*/  SHF.R.U32.HI R9, RZ, 0x1f, R10 ;  /* 0x0000001fff097819 */ /* 0x000fe2000001160a */
[----:B------:R-:W-:Y:S01]  /*0320*/  BSSY B0, `(.L_x_2) ;  /* 0x0000025000007945 */ /* 0x000fe20003800000 */
[----:B------:R-:W-:Y:S02]  /*0330*/  IADD3 R3, R0, 0xa2, RZ ;  /* 0x000000a200037810 */ /* 0x000fe40007ffe0ff */
[----:B------:R-:W-:Y:S02]  /*0340*/  IADD3 R6, R6, -0x1, RZ ;  /* 0xffffffff06067810 */ /* 0x000fe40007ffe0ff */
[----:B------:R-:W-:Y:S01]  /*0350*/  LEA.HI.SX32 R8, R10, R9, 0x1b ;  /* 0x000000090a087211 */ /* 0x000fe200078fdaff */
[----:B------:R-:W-:Y:S01]  /*0360*/  IMAD.HI R10, R3, 0x2f149903, RZ ;  /* 0x2f149903030a7827 */ /* 0x000fe200078e02ff */
[----:B------:R-:W-:-:S02]  /*0370*/  ISETP.GT.U32.AND P0, PT, R6, 0x6f, PT ;  /* 0x0000006f0600780c */ /* 0x000fc40003f04070 */
[----:B------:R-:W-:Y:S01]  /*0380*/  MOV R11, RZ ;  /* 0x000000ff000b7202 */ /* 0x000fe20000000f00 */
[----:B------:R-:W-:Y:S01]  /*0390*/  IMAD R9, R8, -0xae, R5 ;  /* 0xffffff5208097824 */ /* 0x000fe200078e0205 */
[----:B------:R-:W-:Y:S01]  /*03a0*/  HFMA2.MMA R8, -RZ, RZ, 0, 0 ;  /* 0x00000000ff087435 */ /* 0x000fe200000001ff */
[----:B------:R-:W-:-:S04]  /*03b0*/  SHF.R.U32.HI R5, RZ, 0x1f, R10 ;  /* 0x0000001fff057819 */ /* 0x000fc8000001160a */
[----:B------:R-:W-:-:S05]  /*03c0*/  LEA.HI.SX32 R6, R10, R5, 0x1b ;  /* 0x000000050a067211 */ /* 0x000fca00078fdaff */
[----:B------:R-:W-:Y:S01]  /*03d0*/  IMAD.HI R5, R9, -0x72c234f7, R8 ;  /* 0x8d3dcb0909057827 */ /* 0x000fe200078e0208 */
[----:B------:R-:W-:Y:S05]  /*03e0*/  @P0 BRA `(.L_x_3) ;  /* 0x0000018000000947 */ /* 0x000fea0003800000 */
[----:B0-----:R-:W-:Y:S01]  /*03f0*/  IADD3 R9, R4, 0x32, RZ ;  /* 0x0000003204097810 */ /* 0x001fe20007ffe0ff */
[----:B------:R-:W-:Y:S01]  /*0400*/  IMAD.MOV.U32 R8, RZ, RZ, RZ ;  /* 0x000000ffff087224 */ /* 0x000fe200078e00ff */
[----:B------:R-:W-:-:S03]  /*0410*/  LOP3.LUT R10, R13, 0x1, RZ, 0xc0, !PT ;  /* 0x000000010d0a7812 */ /* 0x000fc600078ec0ff */
[----:B------:R-:W-:-:S05]  /*0420*/  IMAD.HI R7, R9, -0x72c234f7, R8 ;  /* 0x8d3dcb0909077827 */ /* 0x000fca00078e0208 */
[----:B------:R-:W-:-:S04]  /*0430*/  SHF.R.U32.HI R8, RZ, 0x1f, R7 ;  /* 0x0000001fff087819 */ /* 0x000fc80000011607 */
[----:B------:R-:W-:-:S05]  /*0440*/  LEA.HI.SX32 R8, R7, R8, 0x1b ;  /* 0x0000000807087211 */ /* 0x000fca00078fdaff */
[----:B------:R-:W-:-:S04]  /*0450*/  IMAD R8, R8, -0x3a, R9 ;  /* 0xffffffc608087824 */ /* 0x000fc800078e0209 */
[----:B------:R-:W-:-:S05]  /*0460*/  IMAD R7, R10, 0x38, R8 ;  /* 0x000000380a077824 */ /* 0x000fca00078e0208 */
[----:B------:R-:W-:-:S04]  /*0470*/  IADD3 R7, R7, -0x1, RZ ;  /* 0xffffffff07077810 */ /* 0x000fc80007ffe0ff */
[----:B------:R-:W-:-:S13]  /*0480*/  ISETP.GT.U32.AND P0, PT, R7, 0x6f, PT ;  /* 0x0000006f0700780c */ /* 0x000fda0003f04070 */
[----:B------:R-:W-:Y:S05]  /*0490*/  @P0 BRA `(.L_x_3) ;  /* 0x000000d000000947 */ /* 0x000fea0003800000 */
[----:B------:R-:W-:Y:S01]  /*04a0*/  IADD3 R7, R4, 0xe0, RZ ;  /* 0x000000e004077810 */ /* 0x000fe20007ffe0ff */
[----:B------:R-:W-:-:S04]  /*04b0*/  IMAD R9, R23, 0x380, R10 ;  /* 0x0000038017097824 */ /* 0x000fc800078e020a */
[----:B------:R-:W-:-:S04]  /*04c0*/  IMAD.HI R7, R7, 0x2f149903, RZ ;  /* 0x2f14990307077827 */ /* 0x000fc800078e02ff */
[----:B------:R-:W-:Y:S01]  /*04d0*/  IMAD R9, R9, 0x38, RZ ;  /* 0x0000003809097824 */ /* 0x000fe200078e02ff */
[----:B------:R-:W-:-:S04]  /*04e0*/  SHF.R.U32.HI R10, RZ, 0x1f, R7 ;  /* 0x0000001fff0a7819 */ /* 0x000fc80000011607 */
[----:B------:R-:W-:Y:S01]  /*04f0*/  IADD3 R9, R9, -0x71, R8 ;  /* 0xffffff8f09097810 */ /* 0x000fe20007ffe008 */
[----:B------:R-:W-:Y:S01]  /*0500*/  HFMA2.MMA R8, -RZ, RZ, 0, 2.384185791015625e-07 ;  /* 0x00000004ff087435 */ /* 0x000fe200000001ff */
[----:B------:R-:W-:-:S05]  /*0510*/  LEA.HI.SX32 R10, R7, R10, 0x1a ;  /* 0x0000000a070a7211 */ /* 0x000fca00078fd2ff */
[----:B------:R-:W-:-:S04]  /*0520*/  IMAD R10, R10, 0x3100, R9 ;  /* 0x000031000a0a7824 */ /* 0x000fc800078e0209 */
[----:B------:R-:W-:-:S04]  /*0530*/  IMAD R7, R21, 0x1c0, R10 ;  /* 0x000001c015077824 */ /* 0x000fc800078e020a */
[----:B------:R-:W-:-:S04]  /*0540*/  IMAD R7, R2, 0x70, R7 ;  /* 0x0000007002077824 */ /* 0x000fc800078e0207 */
[----:B------:R-:W-:-:S05]  /*0550*/  IMAD.WIDE R8, R7, R8, c[0x0][0x160] ;  /* 0x0000580007087625 */ /* 0x000fca00078e0208 */
[----:B------:R0:W5:Y:S02]  /*0560*/  LDG.E.CONSTANT R11, [R8.64] ;  /* 0x00000004080b7981 */ /* 0x000164000c1e9900 */
.L_x_3:
[----:B0-----:R-:W-:Y:S05]  /*0570*/  BSYNC B0 ;  /* 0x0000000000007941 */ /* 0x001fea0003800000 */
.L_x_2:
[----:B------:R-:W-:Y:S01]  /*0580*/  SHF.R.U32.HI R8, RZ, 0x1f, R5 ;  /* 0x0000001fff087819 */ /* 0x000fe20000011605 */
[----:B-----5:R0:W-:Y:S01]  /*0590*/  STS [R4.X4+0x380], R11 ;  /* 0x0003800b04007388 */ /* 0x0201e20000004800 */
[----:B------:R-:W-:Y:S01]  /*05a0*/  IMAD R7, R6, -0xae, R3 ;  /* 0xffffff5206077824 */ /* 0x000fe200078e0203 */
[----:B------:R-:W-:Y:S01]  /*05b0*/  IADD3 R2, R0, 0x64, RZ ;  /* 0x0000006400027810 */ /* 0x000fe20007ffe0ff */
[----:B------:R-:W-:Y:S01]  /*05c0*/  IMAD.MOV.U32 R6, RZ, RZ, RZ ;  /* 0x000000ffff067224 */ /* 0x000fe200078e00ff */
[----:B------:R-:W-:Y:S01]  /*05d0*/  LEA.HI.SX32 R8, R5, R8, 0x1c ;  /* 0x0000000805087211 */ /* 0x000fe200078fe2ff */
[----:B------:R-:W-:Y:S02]  /*05e0*/  BSSY B0, `(.L_x_4) ;  /* 0x0000023000007945 */ /* 0x000fe40003800000 */
[----:B------:R-:W-:Y:S01]  /*05f0*/  IMAD.HI R9, R2, 0x2f149903, RZ ;  /* 0x2f14990302097827 */ /* 0x000fe200078e02ff */
[----:B------:R-:W-:-:S03]  /*0600*/  LEA R3, R21, R8, 0x2 ;  /* 0x0000000815037211 */ /* 0x000fc600078e10ff */
[----:B------:R-:W-:Y:S01]  /*0610*/  IMAD.HI R6, R7, -0x72c234f7, R6 ;  /* 0x8d3dcb0907067827 */ /* 0x000fe200078e0206 */
[----:B------:R-:W-:Y:S02]  /*0620*/  ISETP.GT.AND P0, PT, R3, 0x70, PT ;  /* 0x000000700300780c */ /* 0x000fe40003f04270 */
[----:B------:R-:W-:Y:S02]  /*0630*/  SHF.R.U32.HI R10, RZ, 0x1f, R9 ;  /* 0x0000001fff0a7819 */ /* 0x000fe40000011609 */
[----:B------:R-:W-:Y:S02]  /*0640*/  SHF.R.U32.HI R5, RZ, 0x1f, R6 ;  /* 0x0000001fff057819 */ /* 0x000fe40000011606 */
[----:B------:R-:W-:Y:S02]  /*0650*/  LEA.HI.SX32 R3, R9, R10, 0x1b ;  /* 0x0000000a09037211 */ /* 0x000fe400078fdaff */
[----:B------:R-:W-:Y:S02]  /*0660*/  LEA.HI.SX32 R6, R6, R5, 0x1c ;  /* 0x0000000506067211 */ /* 0x000fe400078fe2ff */
[----:B------:R-:W-:-:S03]  /*0670*/  MOV R9, RZ ;  /* 0x000000ff00097202 */ /* 0x000fc60000000f00 */
[----:B------:R-:W-:Y:S05]  /*0680*/  @P0 BRA `(.L_x_5) ;  /* 0x0000018000000947 */ /* 0x000fea0003800000 */
[----:B0-----:R-:W-:Y:S01]  /*0690*/  HFMA2.MMA R10, -RZ, RZ, 0, 0 ;  /* 0x00000000ff0a7435 */ /* 0x001fe200000001ff */
[----:B------:R-:W-:Y:S02]  /*06a0*/  IADD3 R11, R4, 0x2a, RZ ;  /* 0x0000002a040b7810 */ /* 0x000fe40007ffe0ff */
[----:B------:R-:W-:-:S07]  /*06b0*/  LOP3.LUT R7, R13, 0x1, RZ, 0xc0, !PT ;  /* 0x000000010d077812 */ /* 0x000fce00078ec0ff */
        /* <DEDUP_REMOVED lines=9> */
[----:B------:R-:W-:Y:S02]  /*0750*/  IMAD R7, R23, 0x380, R7 ;  /* 0x0000038017077824 */ /* 0x000fe400078e0207 */
[----:B------:R-:W-:Y:S02]  /*0760*/  IMAD.MOV.U32 R9, RZ, RZ, 0x4 ;  /* 0x00000004ff097424 */ /* 0x000fe400078e00ff */
[----:B------:R-:W-:-:S04]  /*0770*/  IMAD.HI R5, R5, 0x2f149903, RZ ;  /* 0x2f14990305057827 */ /* 0x000fc800078e02ff */
[----:B------:R-:W-:Y:S01]  /*0780*/  IMAD R7, R7, 0x38, RZ ;  /* 0x0000003807077824 */ /* 0x000fe200078e02ff */
[----:B------:R-:W-:-:S04]  /*0790*/  SHF.R.U32.HI R14, RZ, 0x1f, R5 ;  /* 0x0000001fff0e7819 */ /* 0x000fc80000011605 */
[----:B------:R-:W-:Y:S02]  /*07a0*/  IADD3 R7, R7, -0x71, R10 ;  /* 0xffffff8f07077810 */ /* 0x000fe40007ffe00a */
[----:B------:R-:W-:-:S05]  /*07b0*/  LEA.HI.SX32 R14, R5, R14, 0x1a ;  /* 0x0000000e050e7211 */ /* 0x000fca00078fd2ff */
[----:B------:R-:W-:-:S04]  /*07c0*/  IMAD R14, R14, 0x3100, R7 ;  /* 0x000031000e0e7824 */ /* 0x000fc800078e0207 */
[----:B------:R-:W-:-:S04]  /*07d0*/  IMAD R5, R21, 0x1c0, R14 ;  /* 0x000001c015057824 */ /* 0x000fc800078e020e */
[----:B------:R-:W-:-:S04]  /*07e0*/  IMAD R8, R8, 0x70, R5 ;  /* 0x0000007008087824 */ /* 0x000fc800078e0205 */
[----:B------:R-:W-:-:S06]  /*07f0*/  IMAD.WIDE R8, R8, R9, c[0x0][0x160] ;  /* 0x0000580008087625 */ /* 0x000fcc00078e0209 */
[----:B------:R0:W5:Y:S02]  /*0800*/  LDG.E.CONSTANT R9, [R8.64] ;  /* 0x0000000408097981 */ /* 0x000164000c1e9900 */
.L_x_5:
[----:B0-----:R-:W-:Y:S05]  /*0810*/  BSYNC B0 ;  /* 0x0000000000007941 */ /* 0x001fea0003800000 */
.L_x_4:
[----:B------:R-:W-:Y:S01]  /*0820*/  IMAD R3, R3, -0xae, R2 ;  /* 0xffffff5203037824 */ /* 0x000fe200078e0202 */
[----:B------:R-:W-:Y:S01]  /*0830*/  LEA R2, R21, R6, 0x2 ;  /* 0x0000000615027211 */ /* 0x000fe200078e10ff */
[----:B-----5:R0:W-:Y:S01]  /*0840*/  STS [R4.X4+0x700], R9 ;  /* 0x0007000904007388 */ /* 0x0201e20000004800 */
[----:B------:R-:W-:Y:S01]  /*0850*/  IADD3 R5, R0, 0x26, RZ ;  /* 0x0000002600057810 */ /* 0x000fe20007ffe0ff */
[----:B------:R-:W-:Y:S01]  /*0860*/  BSSY B0, `(.L_x_6) ;  /* 0x0000024000007945 */ /* 0x000fe20003800000 */
[----:B------:R-:W-:Y:S02]  /*0870*/  IADD3 R7, R2, -0x1, RZ ;  /* 0xffffffff02077810 */ /* 0x000fe40007ffe0ff */
[----:B------:R-:W-:Y:S01]  /*0880*/  MOV R2, RZ ;  /* 0x000000ff00027202 */ /* 0x000fe20000000f00 */
[----:B------:R-:W-:Y:S01]  /*0890*/  IMAD.HI R8, R5, 0x2f149903, RZ ;  /* 0x2f14990305087827 */ /* 0x000fe200078e02ff */
[----:B------:R-:W-:-:S03]  /*08a0*/  ISETP.GT.U32.AND P0, PT, R7, 0x6f, PT ;  /* 0x0000006f0700780c */ /* 0x000fc60003f04070 */
[----:B------:R-:W-:Y:S01]  /*08b0*/  IMAD.HI R2, R3, -0x72c234f7, R2 ;  /* 0x8d3dcb0903027827 */ /* 0x000fe200078e0202 */
[----:B------:R-:W-:-:S04]  /*08c0*/  SHF.R.U32.HI R7, RZ, 0x1f, R8 ;  /* 0x0000001fff077819 */ /* 0x000fc80000011608 */
[----:B------:R-:W-:Y:S02]  /*08d0*/  SHF.R.U32.HI R3, RZ, 0x1f, R2 ;  /* 0x0000001fff037819 */ /* 0x000fe40000011602 */
[----:B------:R-:W-:Y:S01]  /*08e0*/  LEA.HI.SX32 R8, R8, R7, 0x1b ;  /* 0x0000000708087211 */ /* 0x000fe200078fdaff */
[----:B------:R-:W-:Y:S01]  /*08f0*/  IMAD.MOV.U32 R7, RZ, RZ, RZ ;  /* 0x000000ffff077224 */ /* 0x000fe200078e00ff */
[----:B------:R-:W-:Y:S01]  /*0900*/  LEA.HI.SX32 R2, R2, R3, 0x1c ;  /* 0x0000000302027211 */ /* 0x000fe200078fe2ff */
        /* <DEDUP_REMOVED lines=17> */
[----:B------:R-:W-:Y:S02]  /*0a20*/  IADD3 R7, R7, -0x71, R10 ;  /* 0xffffff8f07077810 */ /* 0x000fe40007ffe00a */
[----:B------:R-:W-:-:S05]  /*0a30*/  LEA.HI.SX32 R14, R3, R14, 0x1a ;  /* 0x0000000e030e7211 */ /* 0x000fca00078fd2ff */
[----:B------:R-:W-:Y:S01]  /*0a40*/  IMAD R14, R14, 0x3100, R7 ;  /* 0x000031000e0e7824 */ /* 0x000fe200078e0207 */
[----:B------:R-:W-:-:S03]  /*0a50*/  MOV R7, 0x4 ;  /* 0x0000000400077802 */ /* 0x000fc60000000f00 */
[----:B------:R-:W-:-:S04]  /*0a60*/  IMAD R3, R21, 0x1c0, R14 ;  /* 0x000001c015037824 */ /* 0x000fc800078e020e */
[----:B------:R-:W-:-:S04]  /*0a70*/  IMAD R6, R6, 0x70, R3 ;  /* 0x0000007006067824 */ /* 0x000fc800078e0203 */
[----:B------:R-:W-:-:S06]  /*0a80*/  IMAD.WIDE R6, R6, R7, c[0x0][0x160] ;  /* 0x0000580006067625 */ /* 0x000fcc00078e0207 */
[----:B------:R0:W5:Y:S02]  /*0a90*/  LDG.E.CONSTANT R7, [R6.64] ;  /* 0x0000000406077981 */ /* 0x000164000c1e9900 */
.L_x_7:
[----:B0-----:R-:W-:Y:S05]  /*0aa0*/  BSYNC B0 ;  /* 0x0000000000007941 */ /* 0x001fea0003800000 */
.L_x_6:
[----:B------:R-:W-:Y:S01]  /*0ab0*/  IMAD R3, R21, 0x4, R2 ;  /* 0x0000000415037824 */ /* 0x000fe200078e0202 */
[----:B-----5:R0:W-:Y:S01]  /*0ac0*/  STS [R4.X4+0xa80], R7 ;  /* 0x000a800704007388 */ /* 0x0201e20000004800 */
[----:B------:R-:W-:Y:S01]  /*0ad0*/  IMAD R9, R8, -0xae, R5 ;  /* 0xffffff5208097824 */ /* 0x000fe200078e0205 */
[----:B------:R-:W-:Y:S01]  /*0ae0*/  MOV R8, RZ ;  /* 0x000000ff00087202 */ /* 0x000fe20000000f00 */
[----:B------:R-:W-:Y:S01]  /*0af0*/  BSSY B0, `(.L_x_8) ;  /* 0x000001f000007945 */ /* 0x000fe20003800000 */
[----:B------:R-:W-:Y:S01]  /*0b00*/  IADD3 R3, R3, -0x1, RZ ;  /* 0xffffffff03037810 */ /* 0x000fe20007ffe0ff */
[----:B------:R-:W-:-:S03]  /*0b10*/  HFMA2.MMA R5, -RZ, RZ, 0, 0 ;  /* 0x00000000ff057435 */ /* 0x000fc600000001ff */
[----:B------:R-:W-:Y:S01]  /*0b20*/  ISETP.GT.U32.AND P0, PT, R3, 0x6f, PT ;  /* 0x0000006f0300780c */ /* 0x000fe20003f04070 */
[----:B------:R-:W-:-:S05]  /*0b30*/  IMAD.HI R3, R9, -0x72c234f7, R8 ;  /* 0x8d3dcb0909037827 */ /* 0x000fca00078e0208 */
[----:B------:R-:W-:-:S07]  /*0b40*/  SHF.R.U32.HI R6, RZ, 0x1f, R3 ;  /* 0x0000001fff067819 */ /* 0x000fce0000011603 */
        /* <DEDUP_REMOVED lines=18> */
[----:B------:R-:W-:Y:S02]  /*0c70*/  LEA.HI.SX32 R10, R5, R10, 0x1a ;  /* 0x0000000a050a7211 */ /* 0x000fe400078fd2ff */
[----:B------:R-:W-:-:S03]  /*0c80*/  MOV R8, 0x4 ;  /* 0x0000000400087802 */ /* 0x000fc60000000f00 */
[----:B------:R-:W-:-:S04]  /*0c90*/  IMAD R10, R10, 0x3100, R7 ;  /* 0x000031000a0a7824 */ /* 0x000fc800078e0207 */
[----:B------:R-:W-:-:S04]  /*0ca0*/  IMAD R5, R21, 0x1c0, R10 ;  /* 0x000001c015057824 */ /* 0x000fc800078e020a */
[----:B------:R-:W-:-:S04]  /*0cb0*/  IMAD R5, R2, 0x70, R5 ;  /* 0x0000007002057824 */ /* 0x000fc800078e0205 */
[----:B------:R-:W-:-:S05]  /*0cc0*/  IMAD.WIDE R8, R5, R8, c[0x0][0x160] ;  /* 0x0000580005087625 */ /* 0x000fca00078e0208 */
[----:B------:R0:W5:Y:S02]  /*0cd0*/  LDG.E.CONSTANT R5, [R8.64] ;  /* 0x0000000408057981 */ /* 0x000164000c1e9900 */
.L_x_9:
[----:B0-----:R-:W-:Y:S05]  /*0ce0*/  BSYNC B0 ;  /* 0x0000000000007941 */ /* 0x001fea0003800000 */
.L_x_8:
[----:B------:R-:W-:Y:S01]  /*0cf0*/  LEA.HI.SX32 R6, R3, R6, 0x1c ;  /* 0x0000000603067211 */ /* 0x000fe200078fe2ff */
[----:B-----5:R0:W-:Y:S01]  /*0d00*/  STS [R4.X4+0xe00], R5 ;  /* 0x000e000504007388 */ /* 0x0201e20000004800 */
[----:B------:R-:W-:Y:S01]  /*0d10*/  BSSY B0, `(.L_x_10) ;  /* 0x000001d000007945 */ /* 0x000fe20003800000 */
[----:B------:R-:W-:Y:S01]  /*0d20*/  HFMA2.MMA R7, -RZ, RZ, 0, 0 ;  /* 0x00000000ff077435 */ /* 0x000fe200000001ff */
[----:B------:R-:W-:-:S04]  /*0d30*/  LEA R2, R21, R6, 0x2 ;  /* 0x0000000615027211 */ /* 0x000fc800078e10ff */
[----:B------:R-:W-:-:S13]  /*0d40*/  ISETP.GT.AND P0, PT, R2, 0x70, PT ;  /* 0x000000700200780c */ /* 0x000fda0003f04270 */
        /* <DEDUP_REMOVED lines=25> */
.L_x_11:
[----:B0-----:R-:W-:Y:S05]  /*0ee0*/  BSYNC B0 ;  /* 0x0000000000007941 */ /* 0x001fea0003800000 */
.L_x_10:
[----:B-----5:R0:W-:Y:S01]  /*0ef0*/  STS [R4.X4+0x1180], R7 ;  /* 0x0011800704007388 */ /* 0x0201e20000004800 */
[----:B------:R-:W-:Y:S01]  /*0f00*/  ISETP.GT.AND P0, PT, R4, 0x2f, PT ;  /* 0x0000002f0400780c */ /* 0x000fe20003f04270 */
[----:B------:R-:W-:Y:S01]  /*0f10*/  BSSY B0, `(.L_x_12) ;  /* 0x0000024000007945 */ /* 0x000fe20003800000 */
[----:B------:R-:W-:-:S11]  /*0f20*/  HFMA2.MMA R5, -RZ, RZ, 0, 0 ;  /* 0x00000000ff057435 */ /* 0x000fd600000001ff */
[----:B------:R-:W-:Y:S05]  /*0f30*/  @P0 BRA `(.L_x_13) ;  /* 0x0000021000000947 */ /* 0x000fea0003800000 */
[----:B0-----:R-:W-:Y:S01]  /*0f40*/  IADD3 R0, R0, 0x96, RZ ;  /* 0x0000009600007810 */ /* 0x001fe20007ffe0ff */
[----:B------:R-:W-:Y:S04]  /*0f50*/  BSSY B1, `(.L_x_14) ;  /* 0x000001e000017945 */ /* 0x000fe80003800000 */
[----:B------:R-:W-:-:S05]  /*0f60*/  IMAD.HI R2, R0, 0x2f149903, RZ ;  /* 0x2f14990300027827 */ /* 0x000fca00078e02ff */
[----:B------:R-:W-:-:S04]  /*0f70*/  SHF.R.U32.HI R3, RZ, 0x1f, R2 ;  /* 0x0000001fff037819 */ /* 0x000fc80000011602 */
[----:B------:R-:W-:Y:S02]  /*0f80*/  LEA.HI.SX32 R3, R2, R3, 0x1b ;  /* 0x0000000302037211 */ /* 0x000fe400078fdaff */
[----:B------:R-:W-:-:S03]  /*0f90*/  MOV R2, RZ ;  /* 0x000000ff00027202 */ /* 0x000fc60000000f00 */
[----:B------:R-:W-:-:S04]  /*0fa0*/  IMAD R3, R3, -0xae, R0 ;  /* 0xffffff5203037824 */ /* 0x000fc800078e0200 */
[----:B------:R-:W-:-:S05]  /*0fb0*/  IMAD.HI R2, R3, -0x72c234f7, R2 ;  /* 0x8d3dcb0903027827 */ /* 0x000fca00078e0202 */
[----:B------:R-:W-:-:S04]  /*0fc0*/  SHF.R.U32.HI R3, RZ, 0x1f, R2 ;  /* 0x0000001fff037819 */ /* 0x000fc80000011602 */
[----:B------:R-:W-:-:S05]  /*0fd0*/  LEA.HI.SX32 R2, R2, R3, 0x1c ;  /* 0x0000000302027211 */ /* 0x000fca00078fe2ff */
[----:B------:R-:W-:-:S05]  /*0fe0*/  IMAD R0, R21, 0x4, R2 ;  /* 0x0000000415007824 */ /* 0x000fca00078e0202 */
[----:B------:R-:W-:-:S13]  /*0ff0*/  ISETP.GT.AND P0, PT, R0, 0x70, PT ;  /* 0x000000700000780c */ /* 0x000fda0003f04270 */
[----:B------:R-:W-:Y:S05]  /*1000*/  @P0 BRA `(.L_x_15) ;  /* 0x0000012000000947 */ /* 0x000fea0003800000 */
[----:B------:R-:W-:-:S05]  /*1010*/  LOP3.LUT R6, R13, 0x1, RZ, 0xc0, !PT ;  /* 0x000000010d067812 */ /* 0x000fca00078ec0ff */
[----:B------:R-:W-:-:S05]  /*1020*/  IMAD R0, R6, 0x38, R4 ;  /* 0x0000003806007824 */ /* 0x000fca00078e0204 */
[----:B------:R-:W-:-:S04]  /*1030*/  IADD3 R0, R0, 0xa, RZ ;  /* 0x0000000a00007810 */ /* 0x000fc80007ffe0ff */
[----:B------:R-:W-:-:S13]  /*1040*/  ISETP.GT.AND P0, PT, R0, 0x70, PT ;  /* 0x000000700000780c */ /* 0x000fda0003f04270 */
[----:B------:R-:W-:Y:S05]  /*1050*/  @P0 BRA `(.L_x_15) ;  /* 0x000000d000000947 */ /* 0x000fea0003800000 */
[----:B------:R-:W-:Y:S01]  /*1060*/  IADD3 R0, R4, 0x540, RZ ;  /* 0x0000054004007810 */ /* 0x000fe20007ffe0ff */
[----:B------:R-:W-:-:S04]  /*1070*/  IMAD R3, R23, 0xc400, R4 ;  /* 0x0000c40017037824 */ /* 0x000fc800078e0204 */
[----:B------:R-:W-:-:S04]  /*1080*/  IMAD.HI R0, R0, 0x2f149903, RZ ;  /* 0x2f14990300007827 */ /* 0x000fc800078e02ff */
[----:B------:R-:W-:Y:S01]  /*1090*/  IMAD R5, R6, 0x38, R3 ;  /* 0x0000003806057824 */ /* 0x000fe200078e0203 */
[----:B------:R-:W-:-:S04]  /*10a0*/  SHF.R.U32.HI R3, RZ, 0x1f, R0 ;  /* 0x0000001fff037819 */ /* 0x000fc80000011600 */
[----:B------:R-:W-:Y:S02]  /*10b0*/  IADD3 R6, R5, -0x67, RZ ;  /* 0xffffff9905067810 */ /* 0x000fe40007ffe0ff */
[----:B------:R-:W-:Y:S02]  /*10c0*/  LEA.HI.SX32 R3, R0, R3, 0x1a ;  /* 0x0000000300037211 */ /* 0x000fe400078fd2ff */
[----:B------:R-:W-:-:S03]  /*10d0*/  MOV R0, 0x4 ;  /* 0x0000000400007802 */ /* 0x000fc60000000f00 */
[----:B------:R-:W-:-:S04]  /*10e0*/  IMAD R6, R3, 0x3100, R6 ;  /* 0x0000310003067824 */ /* 0x000fc800078e0206 */
[----:B------:R-:W-:-:S04]  /*10f0*/  IMAD R3, R21, 0x1c0, R6 ;  /* 0x000001c015037824 */ /* 0x000fc800078e0206 */
[----:B------:R-:W-:-:S04]  /*1100*/  IMAD R3, R2, 0x70, R3 ;  /* 0x0000007002037824 */ /* 0x000fc800078e0203 */
[----:B------:R-:W-:-:S05]  /*1110*/  IMAD.WIDE R2, R3, R0, c[0x0][0x160] ;  /* 0x0000580003027625 */ /* 0x000fca00078e0200 */
[----:B------:R0:W5:Y:S02]  /*1120*/  LDG.E.CONSTANT R5, [R2.64] ;  /* 0x0000000402057981 */ /* 0x000164000c1e9900 */
.L_x_15:
[----:B------:R-:W-:Y:S05]  /*1130*/  BSYNC B1 ;  /* 0x0000000000017941 */ /* 0x000fea0003800000 */
.L_x_14:
[----:B-----5:R1:W-:Y:S02]  /*1140*/  STS [R4.X4+0x1500], R5 ;  /* 0x0015000504007388 */ /* 0x0203e40000004800 */
.L_x_13:
[----:B0-----:R-:W-:Y:S05]  /*1150*/  BSYNC B0 ;  /* 0x0000000000007941 */ /* 0x001fea0003800000 */
.L_x_12:
[----:B------:R-:W-:Y:S01]  /*1160*/  ISETP.GT.AND P0, PT, R4, 0x23, PT ;  /* 0x000000230400780c */ /* 0x000fe20003f04270 */
[----:B------:R-:W-:-:S12]  /*1170*/  HFMA2.MMA R0, -RZ, RZ, 0, 2.384185791015625e-07 ;  /* 0x00000004ff007435 */ /* 0x000fd800000001ff */
[----:B------:R-:W-:-:S04]  /*1180*/  @!P0 IMAD R3, R23, 0x24, R4 ;  /* 0x0000002417038824 */ /* 0x000fc800078e0204 */
[----:B------:R-:W-:-:S05]  /*1190*/  @!P0 IMAD.WIDE R2, R3, R0, c[0x0][0x168] ;  /* 0x00005a0003028625 */ /* 0x000fca00078e0200 */
[----:B-1----:R0:W2:Y:S01]  /*11a0*/  @!P0 LDG.E.CONSTANT R5, [R2.64] ;  /* 0x0000000402058981 */ /* 0x0020a2000c1e9900 */
[----:B------:R-:W-:Y:S02]  /*11b0*/  LOP3.LUT R13, R13, 0x1, RZ, 0xc0, !PT ;  /* 0x000000010d0d7812 */ /* 0x000fe400078ec0ff */
[----:B0-----:R-:W-:Y:S01]  /*11c0*/  MOV R2, RZ ;  /* 0x000000ff00027202 */ /* 0x001fe20000000f00 */
[----:B------:R-:W-:-:S04]  /*11d0*/  IMAD.MOV.U32 R3, RZ, RZ, R4 ;  /* 0x000000ffff037224 */ /* 0x000fc800078e0004 */
[----:B------:R-:W-:-:S05]  /*11e0*/  IMAD.HI R6, R4, -0x6db6db6d, R2 ;  /* 0x9249249304067827 */ /* 0x000fca00078e0202 */
[----:B------:R-:W-:-:S04]  /*11f0*/  SHF.R.U32.HI R7, RZ, 0x1f, R6 ;  /* 0x0000001fff077819 */ /* 0x000fc80000011606 */
[CC--:B------:R-:W-:Y:S02]  /*1200*/  LEA.HI.SX32 R12, R6.reuse, R7.reuse, 0x1b ;  /* 0x00000007060c7211 */ /* 0x0c0fe400078fdaff */
[----:B------:R-:W-:Y:S01]  /*1210*/  LEA.HI.SX32 R9, R6, R7, 0x1c ;  /* 0x0000000706097211 */ /* 0x000fe200078fe2ff */
[----:B------:R-:W-:Y:S02]  /*1220*/  HFMA2.MMA R6, -RZ, RZ, 0, 0 ;  /* 0x00000000ff067435 */ /* 0x000fe400000001ff */
[C-C-:B------:R-:W-:Y:S02]  /*1230*/  IMAD R7, R12.reuse, -0x38, R4.reuse ;  /* 0xffffffc80c077824 */ /* 0x140fe400078e0204 */
[----:B------:R-:W-:Y:S02]  /*1240*/  IMAD R9, R9, -0x1c, R4 ;  /* 0xffffffe409097824 */ /* 0x000fe400078e0204 */
[----:B------:R-:W-:-:S03]  /*1250*/  IMAD R18, R12, 0x24, RZ ;  /* 0x000000240c127824 */ /* 0x000fc600078e02ff */
[----:B------:R-:W-:Y:S01]  /*1260*/  SHF.L.U32 R25, R9, 0x1, RZ ;  /* 0x0000000109197819 */ /* 0x000fe200000006ff */
[----:B------:R-:W-:-:S04]  /*1270*/  IMAD.HI R6, R7, -0x6db6db6d, R6 ;  /* 0x9249249307067827 */ /* 0x000fc800078e0206 */
[----:B------:R-:W-:Y:S01]  /*1280*/  IMAD R15, R12, 0x15c, R25 ;  /* 0x0000015c0c0f7824 */ /* 0x000fe200078e0219 */
[----:B------:R-:W-:Y:S02]  /*1290*/  SHF.R.U32.HI R3, RZ, 0x1f, R6 ;  /* 0x0000001fff037819 */ /* 0x000fe40000011606 */
[----:B------:R-:W-:Y:S02]  /*12a0*/  LEA R12, R23, R12, 0x2 ;  /* 0x0000000c170c7211 */ /* 0x000fe400078e10ff */
[----:B------:R-:W-:-:S03]  /*12b0*/  LEA.HI.SX32 R24, R6, R3, 0x1c ;  /* 0x0000000306187211 */ /* 0x000fc600078fe2ff */
[----:B------:R-:W-:Y:S02]  /*12c0*/  IMAD R12, R12, 0xe0, R13 ;  /* 0x000000e00c0c7824 */ /* 0x000fe400078e020d */
[----:B------:R-:W-:Y:S02]  /*12d0*/  IMAD R15, R24, 0x3a, R15 ;  /* 0x0000003a180f7824 */ /* 0x000fe400078e020f */
[----:B------:R-:W-:-:S04]  /*12e0*/  IMAD R26, R12, 0x38, R25 ;  /* 0x000000380c1a7824 */ /* 0x000fc800078e0219 */
[----:B------:R-:W-:-:S04]  /*12f0*/  IMAD R21, R21, 0x1c0, R26 ;  /* 0x000001c015157824 */ /* 0x000fc800078e021a */
[----:B------:R-:W-:Y:S01]  /*1300*/  IMAD R21, R24, 0x70, R21 ;  /* 0x0000007018157824 */ /* 0x000fe200078e0215 */
[----:B--2---:R-:W-:Y:S04]  /*1310*/  @!P0 STS [R4.X4+0x15c0], R5 ;  /* 0x0015c00504008388 */ /* 0x004fe80000004800 */
[----:B------:R-:W-:Y:S06]  /*1320*/  BAR.SYNC 0x0 ;  /* 0x0000000000007b1d */ /* 0x000fec0000000000 */
[----:B------:R-:W-:Y:S04]  /*1330*/  LDS R22, [R18+0x15c0] ;  /* 0x0015c00012167984 */ /* 0x000fe80000000800 */
[----:B------:R-:W0:Y:S04]  /*1340*/  LDS.64 R16, [R15.X4] ;  /* 0x000000000f107984 */ /* 0x000e280000004a00 */
[----:B------:R-:W1:Y:S04]  /*1350*/  LDS R19, [R18+0x15c4] ;  /* 0x0015c40012137984 */ /* 0x000e680000000800 */
[----:B------:R-:W2:Y:S04]  /*1360*/  LDS.64 R10, [R15.X4+0x8] ;  /* 0x000008000f0a7984 */ /* 0x000ea80000004a00 */
[----:B------:R-:W3:Y:S04]  /*1370*/  LDS R20, [R18+0x15c8] ;  /* 0x0015c80012147984 */ /* 0x000ee80000000800 */
[----:B------:R-:W4:Y:S04]  /*1380*/  LDS.64 R2, [R15.X4+0x1d0] ;  /* 0x0001d0000f027984 */ /* 0x000f280000004a00 */
[----:B------:R-:W-:Y:S04]  /*1390*/  LDS R14, [R18+0x15cc] ;  /* 0x0015cc00120e7984 */ /* 0x000fe80000000800 */
[----:B------:R-:W5:Y:S04]  /*13a0*/  LDS.64 R4, [R15.X4+0x1d8] ;  /* 0x0001d8000f047984 */ /* 0x000f680000004a00 */
[----:B------:R-:W5:Y:S04]  /*13b0*/  LDS.64 R6, [R15.X4+0xe8] ;  /* 0x0000e8000f067984 */ /* 0x000f680000004a00 */
[----:B------:R-:W5:Y:S04]  /*13c0*/  LDS.64 R8, [R15.X4+0x2b8] ;  /* 0x0002b8000f087984 */ /* 0x000f680000004a00 */
[----:B------:R-:W5:Y:S01]  /*13d0*/  LDS R25, [R18+0x15d0] ;  /* 0x0015d00012197984 */ /* 0x000f620000000800 */
[----:B0-----:R-:W-:-:S03]  /*13e0*/  FFMA R12, R22, R17, RZ ;  /* 0x00000011160c7223 */ /* 0x001fc600000000ff */
[----:B------:R-:W-:Y:S01]  /*13f0*/  LDS R26, [R18+0x15d4] ;  /* 0x0015d400121a7984 */ /* 0x000fe20000000800 */
[----:B------:R-:W-:-:S03]  /*1400*/  FFMA R16, R22, R16, RZ ;  /* 0x0000001016107223 */ /* 0x000fc600000000ff */
[----:B------:R-:W-:Y:S01]  /*1410*/  LDS R27, [R18+0x15e0] ;  /* 0x0015e000121b7984 */ /* 0x000fe20000000800 */
[C---:B-1----:R-:W-:Y:S02]  /*1420*/  FFMA R17, R19.reuse, R17, R16 ;  /* 0x0000001113117223 */ /* 0x042fe40000000010 */
[----:B--2---:R-:W-:-:S04]  /*1430*/  FFMA R12, R19, R10, R12 ;  /* 0x0000000a130c7223 */ /* 0x004fc8000000000c */
[C---:B---3--:R-:W-:Y:S02]  /*1440*/  FFMA R24, R20.reuse, R11, R12 ;  /* 0x0000000b14187223 */ /* 0x048fe4000000000c */
[----:B------:R-:W-:Y:S01]  /*1450*/  FFMA R17, R20, R10, R17 ;  /* 0x0000000a14117223 */ /* 0x000fe20000000011 */
[----:B------:R-:W0:Y:S01]  /*1460*/  LDS.64 R12, [R15.X4+0xf0] ;  /* 0x0000f0000f0c7984 */ /* 0x000e220000004a00 */
[C---:B----4-:R-:W-:Y:S02]  /*1470*/  FFMA R16, R22.reuse, R2, RZ ;  /* 0x0000000216107223 */ /* 0x050fe400000000ff */
[-C--:B------:R-:W-:Y:S01]  /*1480*/  FFMA R22, R22, R3.reuse, RZ ;  /* 0x0000000316167223 */ /* 0x080fe200000000ff */
[----:B------:R-:W1:Y:S01]  /*1490*/  LDS.64 R10, [R15.X4+0x2c0] ;  /* 0x0002c0000f0a7984 */ /* 0x000e620000004a00 */
[C---:B------:R-:W-:Y:S02]  /*14a0*/  FFMA R23, R19.reuse, R3, R16 ;  /* 0x0000000313177223 */ /* 0x040fe40000000010 */
[----:B-----5:R-:W-:-:S02]  /*14b0*/  FFMA R22, R19, R4, R22 ;  /* 0x0000000413167223 */ /* 0x020fc40000000016 */
[----:B------:R-:W-:Y:S01]  /*14c0*/  FFMA R23, R20, R4, R23 ;  /* 0x0000000414177223 */ /* 0x000fe20000000017 */
[----:B------:R-:W2:Y:S01]  /*14d0*/  LDS R19, [R18+0x15d8] ;  /* 0x0015d80012137984 */ /* 0x000ea20000000800 */
[----:B------:R-:W-:Y:S02]  /*14e0*/  FFMA R6, R14, R6, R17 ;  /* 0x000000060e067223 */ /* 0x000fe40000000011 */
[----:B------:R-:W-:Y:S01]  /*14f0*/  FFMA R20, R20, R5, R22 ;  /* 0x0000000514147223 */ /* 0x000fe20000000016 */
[----:B------:R-:W3:Y:S01]  /*1500*/  LDS.64 R16, [R15.X4+0x3a0] ;  /* 0x0003a0000f107984 */ /* 0x000ee20000004a00 */
[C---:B------:R-:W-:Y:S02]  /*1510*/  FFMA R28, R14.reuse, R8, R23 ;  /* 0x000000080e1c7223 */ /* 0x040fe40000000017 */
[C---:B------:R-:W-:Y:S01]  /*1520*/  FFMA R24, R14.reuse, R7, R24 ;  /* 0x000000070e187223 */ /* 0x040fe20000000018 */
[----:B------:R-:W4:Y:S01]  /*1530*/  LDS R8, [R18+0x15dc] ;  /* 0x0015dc0012087984 */ /* 0x000f220000000800 */
[----:B------:R-:W-:-:S02]  /*1540*/  FFMA R20, R14, R9, R20 ;  /* 0x000000090e147223 */ /* 0x000fc40000000014 */
[C---:B------:R-:W-:Y:S01]  /*1550*/  FFMA R7, R25.reuse, R7, R6 ;  /* 0x0000000719077223 */ /* 0x040fe20000000006 */
[----:B------:R-:W5:Y:S01]  /*1560*/  LDS.64 R22, [R15.X4+0x3a8] ;  /* 0x0003a8000f167984 */ /* 0x000f620000004a00 */
[C---:B------:R-:W-:Y:S02]  /*1570*/  FFMA R9, R25.reuse, R9, R28 ;  /* 0x0000000919097223 */ /* 0x040fe4000000001c */
[CC--:B0-----:R-:W-:Y:S02]  /*1580*/  FFMA R24, R25.reuse, R12.reuse, R24 ;  /* 0x0000000c19187223 */ /* 0x0c1fe40000000018 */
[C---:B------:R-:W-:Y:S02]  /*1590*/  FFMA R7, R26.reuse, R12, R7 ;  /* 0x0000000c1a077223 */ /* 0x040fe40000000007 */
[----:B-1----:R-:W-:Y:S02]  /*15a0*/  FFMA R20, R25, R10, R20 ;  /* 0x0000000a19147223 */ /* 0x002fe40000000014 */
[----:B------:R-:W-:-:S02]  /*15b0*/  FFMA R24, R26, R13, R24 ;  /* 0x0000000d1a187223 */ /* 0x000fc40000000018 */
[C---:B------:R-:W-:Y:S02]  /*15c0*/  FFMA R9, R26.reuse, R10, R9 ;  /* 0x0000000a1a097223 */ /* 0x040fe40000000009 */
[----:B------:R-:W-:Y:S02]  /*15d0*/  FFMA R20, R26, R11, R20 ;  /* 0x0000000b1a147223 */ /* 0x000fe40000000014 */
[----:B--2---:R-:W-:Y:S02]  /*15e0*/  FFMA R7, R2, R19, R7 ;  /* 0x0000001302077223 */ /* 0x004fe40000000007 */
[C---:B------:R-:W-:Y:S02]  /*15f0*/  FFMA R11, R19.reuse, R3, R24 ;  /* 0x00000003130b7223 */ /* 0x040fe40000000018 */
[C---:B---3--:R-:W-:Y:S02]  /*1600*/  FFMA R9, R19.reuse, R16, R9 ;  /* 0x0000001013097223 */ /* 0x048fe40000000009 */
[----:B------:R-:W-:-:S02]  /*1610*/  FFMA R19, R19, R17, R20 ;  /* 0x0000001113137223 */ /* 0x000fc40000000014 */
[----:B----4-:R-:W-:Y:S02]  /*1620*/  FFMA R7, R8, R3, R7 ;  /* 0x0000000308077223 */ /* 0x010fe40000000007 */
[----:B------:R-:W-:Y:S02]  /*1630*/  FFMA R2, R4, R8, R11 ;  /* 0x0000000804027223 */ /* 0x000fe4000000000b */
[C---:B------:R-:W-:Y:S02]  /*1640*/  FFMA R9, R8.reuse, R17, R9 ;  /* 0x0000001108097223 */ /* 0x040fe40000000009 */
[----:B-----5:R-:W-:Y:S02]  /*1650*/  FFMA R8, R8, R22, R19 ;  /* 0x0000001608087223 */ /* 0x020fe40000000013 */
[----:B------:R-:W-:Y:S02]  /*1660*/  FFMA R7, R4, R27, R7 ;  /* 0x0000001b04077223 */ /* 0x000fe40000000007 */
[----:B------:R-:W-:-:S02]  /*1670*/  FFMA R5, R27, R5, R2 ;  /* 0x000000051b057223 */ /* 0x000fc40000000002 */
[C---:B------:R-:W-:Y:S01]  /*1680*/  FFMA R9, R27.reuse, R22, R9 ;  /* 0x000000161b097223 */ /* 0x040fe20000000009 */
[----:B------:R-:W-:Y:S01]  /*1690*/  FMNMX R7, RZ, R7, !PT ;  /* 0x00000007ff077209 */ /* 0x000fe20007800000 */
[----:B------:R-:W-:Y:S01]  /*16a0*/  FFMA R8, R27, R23, R8 ;  /* 0x000000171b087223 */ /* 0x000fe20000000008 */
[----:B------:R-:W-:Y:S01]  /*16b0*/  FMNMX R5, RZ, R5, !PT ;  /* 0x00000005ff057209 */ /* 0x000fe20007800000 */
[----:B------:R-:W-:Y:S01]  /*16c0*/  IMAD.WIDE R2, R21, R0, c[0x0][0x170] ;  /* 0x00005c0015027625 */ /* 0x000fe200078e0200 */
[----:B------:R-:W-:Y:S02]  /*16d0*/  FMNMX R9, RZ, R9, !PT ;  /* 0x00000009ff097209 */ /* 0x000fe40007800000 */
[----:B------:R-:W-:Y:S02]  /*16e0*/  FMNMX R11, RZ, R8, !PT ;  /* 0x00000008ff0b7209 */ /* 0x000fe40007800000 */
[----:B------:R-:W-:Y:S04]  /*16f0*/  STG.E [R2.64], R7 ;  /* 0x0000000702007986 */ /* 0x000fe8000c101904 */
[----:B------:R-:W-:Y:S04]  /*1700*/  STG.E [R2.64+0x4], R5 ;  /* 0x0000040502007986 */ /* 0x000fe8000c101904 */
[----:B------:R-:W-:Y:S04]  /*1710*/  STG.E [R2.64+0x380], R9 ;  /* 0x0003800902007986 */ /* 0x000fe8000c101904 */
[----:B------:R-:W-:Y:S01]  /*1720*/  STG.E [R2.64+0x384], R11 ;  /* 0x0003840b02007986 */ /* 0x000fe2000c101904 */
[----:B------:R-:W-:Y:S05]  /*1730*/  EXIT ;  /* 0x000000000000794d */ /* 0x000fea0003800000 */
.L_x_16:
[----:B------:R-:W-:-:S00]  /*1740*/  BRA `(.L_x_16) ;  /* 0xfffffff000007947 */ /* 0x000fc0000383ffff */
[----:B------:R-:W-:-:S00]  /*1750*/  NOP ;  /* 0x0000000000007918 */ /* 0x000fc00000000000 */
        /* <DEDUP_REMOVED lines=10> */
.L_x_17:


//--------------------- .nv.shared.candidate0     --------------------------
	.section	.nv.shared.candidate0,"aw",@nobits
	.align	4
.nv.shared.candidate0:
	.zero		5712
